	.headerflags	@"EF_CUDA_TEXMODE_UNIFIED EF_CUDA_64BIT_ADDRESS EF_CUDA_SM89 EF_CUDA_VIRTUAL_SM(EF_CUDA_SM89)"
	.elftype	@"ET_EXEC"


//--------------------- .nv.info                  --------------------------
	.section	.nv.info,"",@"SHT_CUDA_INFO"
	.align	4


	//----- nvinfo : EIATTR_REGCOUNT
	.align		4
        /*0000*/ 	.byte	0x04, 0x2f
        /*0002*/ 	.short	(.L_1 - .L_0)
	.align		4
.L_0:
        /*0004*/ 	.word	index@(triton__0d1d2de)
        /*0008*/ 	.word	0x00000018


	//----- nvinfo : EIATTR_MAX_STACK_SIZE
	.align		4
.L_1:
        /*000c*/ 	.byte	0x04, 0x23
        /*000e*/ 	.short	(.L_3 - .L_2)
	.align		4
.L_2:
        /*0010*/ 	.word	index@(triton__0d1d2de)
        /*0014*/ 	.word	0x00000000


	//----- nvinfo : EIATTR_MIN_STACK_SIZE
	.align		4
.L_3:
        /*0018*/ 	.byte	0x04, 0x12
        /*001a*/ 	.short	(.L_5 - .L_4)
	.align		4
.L_4:
        /*001c*/ 	.word	index@(triton__0d1d2de)
        /*0020*/ 	.word	0x00000000


	//----- nvinfo : EIATTR_FRAME_SIZE
	.align		4
.L_5:
        /*0024*/ 	.byte	0x04, 0x11
        /*0026*/ 	.short	(.L_7 - .L_6)
	.align		4
.L_6:
        /*0028*/ 	.word	index@(triton__0d1d2de)
        /*002c*/ 	.word	0x00000000
.L_7:


//--------------------- .nv.info.triton__0d1d2de  --------------------------
	.section	.nv.info.triton__0d1d2de,"",@"SHT_CUDA_INFO"
	.align	4


	//----- nvinfo : EIATTR_CUDA_API_VERSION
	.align		4
        /*0000*/ 	.byte	0x04, 0x37
        /*0002*/ 	.short	(.L_9 - .L_8)
.L_8:
        /*0004*/ 	.word	0x0000007b


	//----- nvinfo : EIATTR_PARAM_CBANK
	.align		4
.L_9:
        /*0008*/ 	.byte	0x04, 0x0a
        /*000a*/ 	.short	(.L_11 - .L_10)
	.align		4
.L_10:
        /*000c*/ 	.word	index@(.nv.constant0.triton__0d1d2de)
        /*0010*/ 	.short	0x0160
        /*0012*/ 	.short	0x0014


	//----- nvinfo : EIATTR_CBANK_PARAM_SIZE
	.align		4
.L_11:
        /*0014*/ 	.byte	0x03, 0x19
        /*0016*/ 	.short	0x0014


	//----- nvinfo : EIATTR_KPARAM_INFO
	.align		4
        /*0018*/ 	.byte	0x04, 0x17
        /*001a*/ 	.short	(.L_13 - .L_12)
.L_12:
        /*001c*/ 	.word	0x00000000
        /*0020*/ 	.short	0x0002
        /*0022*/ 	.short	0x0010
        /*0024*/ 	.byte	0x00, 0xf0, 0x11, 0x00


	//----- nvinfo : EIATTR_KPARAM_INFO
	.align		4
.L_13:
        /*0028*/ 	.byte	0x04, 0x17
        /*002a*/ 	.short	(.L_15 - .L_14)
.L_14:
        /*002c*/ 	.word	0x00000000
        /*0030*/ 	.short	0x0001
        /*0032*/ 	.short	0x0008
        /*0034*/ 	.byte	0x00, 0xf0, 0x21, 0x00


	//----- nvinfo : EIATTR_KPARAM_INFO
	.align		4
.L_15:
        /*0038*/ 	.byte	0x04, 0x17
        /*003a*/ 	.short	(.L_17 - .L_16)
.L_16:
        /*003c*/ 	.word	0x00000000
        /*0040*/ 	.short	0x0000
        /*0042*/ 	.short	0x0000
        /*0044*/ 	.byte	0x00, 0xf0, 0x21, 0x00


	//----- nvinfo : EIATTR_MAXREG_COUNT
	.align		4
.L_17:
        /*0048*/ 	.byte	0x03, 0x1b
        /*004a*/ 	.short	0x00ff


	//----- nvinfo : EIATTR_EXIT_INSTR_OFFSETS
	.align		4
        /*004c*/ 	.byte	0x04, 0x1c
        /*004e*/ 	.short	(.L_19 - .L_18)


	//   ....[0]....
.L_18:
        /*0050*/ 	.word	0x000002d0


	//   ....[1]....
        /*0054*/ 	.word	0x000002f0


	//----- nvinfo : EIATTR_MAX_THREADS
	.align		4
.L_19:
        /*0058*/ 	.byte	0x04, 0x05
        /*005a*/ 	.short	(.L_21 - .L_20)
.L_20:
        /*005c*/ 	.word	0x00000080
        /*0060*/ 	.word	0x00000001
        /*0064*/ 	.word	0x00000001
.L_21:


//--------------------- .nv.rel.action            --------------------------
	.section	.nv.rel.action,"",@"SHT_CUDA_RELOCINFO"
	.align	8
	.sectionentsize	8
        /*0000*/ 	.byte	0x73, 0x00, 0x00, 0x00, 0x00, 0x00, 0x00, 0x00, 0x00, 0x00, 0x00, 0x11, 0x25, 0x00, 0x05, 0x36


//--------------------- .nv.constant0.triton__0d1d2de --------------------------
	.section	.nv.constant0.triton__0d1d2de,"a",@progbits
	.align	4
.nv.constant0.triton__0d1d2de:
	.zero		372


//--------------------- .text.triton__0d1d2de     --------------------------
	.section	.text.triton__0d1d2de,"ax",@progbits
	.sectioninfo	@"SHI_REGISTERS=24"
	.align	128
        .global         triton__0d1d2de
        .type           triton__0d1d2de,@function
        .size           triton__0d1d2de,(.L_x_1 - triton__0d1d2de)
        .other          triton__0d1d2de,@"STO_CUDA_ENTRY STV_DEFAULT"
triton__0d1d2de:
.text.triton__0d1d2de:
[----:B------:R-:W-:-:S02]  /*0000*/  MOV R1, c[0x0][0x28] ;  /* 0x00000a0000017a02 */ /* 0x000fc40000000f00 */
[----:B------:R-:W0:Y:S01]  /*0010*/  S2R R0, SR_TID.X ;  /* 0x0000000000007919 */ /* 0x000e220000002100 */
[----:B------:R-:W-:Y:S01]  /*0020*/  MOV R13, 0x2 ;  /* 0x00000002000d7802 */ /* 0x000fe20000000f00 */
[----:B------:R-:W-:Y:S01]  /*0030*/  CS2R R8, SRZ ;  /* 0x0000000000087805 */ /* 0x000fe2000001ff00 */
[----:B------:R-:W-:Y:S01]  /*0040*/  CS2R R10, SRZ ;  /* 0x00000000000a7805 */ /* 0x000fe2000001ff00 */
[----:B------:R-:W1:Y:S01]  /*0050*/  S2R R3, SR_CTAID.X ;  /* 0x0000000000037919 */ /* 0x000e620000002500 */
[----:B------:R-:W-:Y:S01]  /*0060*/  CS2R R4, SRZ ;  /* 0x0000000000047805 */ /* 0x000fe2000001ff00 */
[----:B------:R-:W-:Y:S01]  /*0070*/  ULDC.64 UR4, c[0x0][0x118] ;  /* 0x0000460000047ab9 */ /* 0x000fe20000000a00 */
[----:B0-----:R-:W-:-:S04]  /*0080*/  SHF.L.U32 R0, R0, 0x3, RZ ;  /* 0x0000000300007819 */ /* 0x001fc800000006ff */
[----:B------:R-:W-:-:S04]  /*0090*/  LOP3.LUT R0, R0, 0x3f8, RZ, 0xc0, !PT ;  /* 0x000003f800007812 */ /* 0x000fc800078ec0ff */
[----:B-1----:R-:W-:-:S04]  /*00a0*/  LEA R0, R3, R0, 0xa ;  /* 0x0000000003007211 */ /* 0x002fc800078e50ff */
[C---:B------:R-:W-:Y:S01]  /*00b0*/  ISETP.GE.AND P0, PT, R0.reuse, c[0x0][0x170], PT ;  /* 0x00005c0000007a0c */ /* 0x040fe20003f06270 */
[----:B------:R-:W-:Y:S01]  /*00c0*/  IMAD.WIDE R2, R0, R13, c[0x0][0x160] ;  /* 0x0000580000027625 */ /* 0x000fe200078e020d */
[----:B------:R-:W-:-:S03]  /*00d0*/  CS2R R6, SRZ ;  /* 0x0000000000067805 */ /* 0x000fc6000001ff00 */
[----:B------:R-:W-:-:S08]  /*00e0*/  IMAD.WIDE R12, R0, R13, c[0x0][0x168] ;  /* 0x00005a00000c7625 */ /* 0x000fd000078e020d */
[----:B------:R-:W2:Y:S04]  /*00f0*/  @!P0 LDG.E.128 R8, [R2.64] ;  /* 0x0000000402088981 */ /* 0x000ea8000c1e1d00 */
[----:B------:R-:W3:Y:S01]  /*0100*/  @!P0 LDG.E.128 R4, [R12.64] ;  /* 0x000000040c048981 */ /* 0x000ee2000c1e1d00 */
[--C-:B--2---:R-:W-:Y:S02]  /*0110*/  HADD2.F32 R14, -RZ, R9.reuse.H1_H1 ;  /* 0x30000009ff0e7230 */ /* 0x104fe40000004100 */
[----:B------:R-:W-:Y:S02]  /*0120*/  HADD2.F32 R15, -RZ, R9.H0_H0 ;  /* 0x20000009ff0f7230 */ /* 0x000fe40000004100 */
[--C-:B------:R-:W-:Y:S02]  /*0130*/  HADD2.F32 R18, -RZ, R11.reuse.H1_H1 ;  /* 0x3000000bff127230 */ /* 0x100fe40000004100 */
[----:B------:R-:W-:-:S02]  /*0140*/  HADD2.F32 R19, -RZ, R11.H0_H0 ;  /* 0x2000000bff137230 */ /* 0x000fc40000004100 */
[--C-:B---3--:R-:W-:Y:S02]  /*0150*/  HADD2.F32 R9, -RZ, R4.reuse.H1_H1 ;  /* 0x30000004ff097230 */ /* 0x108fe40000004100 */
[----:B------:R-:W-:Y:S02]  /*0160*/  HADD2.F32 R11, -RZ, R4.H0_H0 ;  /* 0x20000004ff0b7230 */ /* 0x000fe40000004100 */
[--C-:B------:R-:W-:Y:S02]  /*0170*/  HADD2.F32 R0, -RZ, R8.reuse.H1_H1 ;  /* 0x30000008ff007230 */ /* 0x100fe40000004100 */
[--C-:B------:R-:W-:Y:S02]  /*0180*/  HADD2.F32 R13, -RZ, R5.reuse.H1_H1 ;  /* 0x30000005ff0d7230 */ /* 0x100fe40000004100 */
[----:B------:R-:W-:Y:S01]  /*0190*/  HADD2.F32 R4, -RZ, R5.H0_H0 ;  /* 0x20000005ff047230 */ /* 0x000fe20000004100 */
[----:B------:R-:W-:Y:S01]  /*01a0*/  FFMA R9, R9, 0.125, R0 ;  /* 0x3e00000009097823 */ /* 0x000fe20000000000 */
[----:B------:R-:W-:Y:S01]  /*01b0*/  HADD2.F32 R8, -RZ, R8.H0_H0 ;  /* 0x20000008ff087230 */ /* 0x000fe20000004100 */
[----:B------:R-:W-:Y:S01]  /*01c0*/  FFMA R13, R13, 0.125, R14 ;  /* 0x3e0000000d0d7823 */ /* 0x000fe2000000000e */
[----:B------:R-:W-:Y:S01]  /*01d0*/  HADD2.F32 R16, -RZ, R10.H1_H1 ;  /* 0x3000000aff107230 */ /* 0x000fe20000004100 */
[----:B------:R-:W-:Y:S01]  /*01e0*/  FFMA R4, R4, 0.125, R15 ;  /* 0x3e00000004047823 */ /* 0x000fe2000000000f */
[--C-:B------:R-:W-:Y:S01]  /*01f0*/  HADD2.F32 R5, -RZ, R6.reuse.H1_H1 ;  /* 0x30000006ff057230 */ /* 0x100fe20000004100 */
[----:B------:R-:W-:Y:S01]  /*0200*/  FFMA R8, R11, 0.125, R8 ;  /* 0x3e0000000b087823 */ /* 0x000fe20000000008 */
[----:B------:R-:W-:-:S02]  /*0210*/  HADD2.F32 R17, -RZ, R6.H0_H0 ;  /* 0x20000006ff117230 */ /* 0x000fc40000004100 */
[----:B------:R-:W-:Y:S01]  /*0220*/  HADD2.F32 R10, -RZ, R10.H0_H0 ;  /* 0x2000000aff0a7230 */ /* 0x000fe20000004100 */
[----:B------:R-:W-:Y:S01]  /*0230*/  FFMA R5, R5, 0.125, R16 ;  /* 0x3e00000005057823 */ /* 0x000fe20000000010 */
[--C-:B------:R-:W-:Y:S01]  /*0240*/  HADD2.F32 R21, -RZ, R7.reuse.H1_H1 ;  /* 0x30000007ff157230 */ /* 0x100fe20000004100 */
[----:B------:R-:W-:Y:S01]  /*0250*/  F2FP.F16.F32.PACK_AB R8, R9, R8 ;  /* 0x000000080908723e */ /* 0x000fe200000000ff */
[----:B------:R-:W-:Y:S01]  /*0260*/  HADD2.F32 R6, -RZ, R7.H0_H0 ;  /* 0x20000007ff067230 */ /* 0x000fe20000004100 */
[----:B------:R-:W-:Y:S01]  /*0270*/  FFMA R10, R17, 0.125, R10 ;  /* 0x3e000000110a7823 */ /* 0x000fe2000000000a */
[----:B------:R-:W-:Y:S01]  /*0280*/  F2FP.F16.F32.PACK_AB R9, R13, R4 ;  /* 0x000000040d09723e */ /* 0x000fe200000000ff */
[----:B------:R-:W-:Y:S02]  /*0290*/  FFMA R21, R21, 0.125, R18 ;  /* 0x3e00000015157823 */ /* 0x000fe40000000012 */
[----:B------:R-:W-:Y:S01]  /*02a0*/  FFMA R6, R6, 0.125, R19 ;  /* 0x3e00000006067823 */ /* 0x000fe20000000013 */
[----:B------:R-:W-:-:S04]  /*02b0*/  F2FP.F16.F32.PACK_AB R10, R5, R10 ;  /* 0x0000000a050a723e */ /* 0x000fc800000000ff */
[----:B------:R-:W-:Y:S01]  /*02c0*/  F2FP.F16.F32.PACK_AB R11, R21, R6 ;  /* 0x00000006150b723e */ /* 0x000fe200000000ff */
[----:B------:R-:W-:Y:S06]  /*02d0*/  @P0 EXIT ;  /* 0x000000000000094d */ /* 0x000fec0003800000 */
[----:B------:R-:W-:Y:S01]  /*02e0*/  STG.E.128 [R2.64], R8 ;  /* 0x0000000802007986 */ /* 0x000fe2000c101d04 */
[----:B------:R-:W-:Y:S05]  /*02f0*/  EXIT ;  /* 0x000000000000794d */ /* 0x000fea0003800000 */
.L_x_0:
[----:B------:R-:W-:-:S00]  /*0300*/  BRA `(.L_x_0) ;  /* 0xfffffff000007947 */ /* 0x000fc0000383ffff */
[----:B------:R-:W-:-:S00]  /*0310*/  NOP ;  /* 0x0000000000007918 */ /* 0x000fc00000000000 */
        /* <DEDUP_REMOVED lines=14> */
.L_x_1:
